.version 4.1
.target sm_52
.entry bench(.param .u64 I){
    .reg .b64   ptr;
    .reg .b16   r16i<2>;
    .reg .b16   r16o<1>;
    ld.param.u64 ptr, [I];
    cvta.to.global.u64  ptr, ptr;
    ldu.global.b16 r16i0, [ptr+0];
    ldu.global.b16 r16i1, [ptr+2];
    rem.u16 r16o0, r16i0, r16i1;
    st.global.b16 [ptr+0], r16o0;
}


// ===== COMPILED SASS (sm_100) =====

	.target	sm_100

	.elftype	@"ET_EXEC"


//--------------------- .note.nv.tkinfo           --------------------------
	.section	.note.nv.tkinfo,"",@"SHT_NOTE"
	.sectionflags	@"SHF_NOTE_NV_TKINFO"
	.tkinfo
        /*0018*/ 	.word	0x00000002
        /*0030*/ 	.string	""
        /*0030*/ 	.string	"ptxas"
        /*0030*/ 	.string	"Cuda compilation tools, release 13.0, V13.0.88"
        /*0030*/ 	.string	"Build cuda_13.0.r13.0/compiler.36424714_0"
        /*0030*/ 	.string	"-arch sm_100 "



//--------------------- .note.nv.cuinfo           --------------------------
	.section	.note.nv.cuinfo,"",@"SHT_NOTE"
	.sectionflags	@"SHF_NOTE_NV_CUINFO"
        /*0018*/ 	.short	0x0002
        /*001a*/ 	.short	0x0034
        /*001c*/ 	.short	0x0082
	.zero		2


//--------------------- .nv.info                  --------------------------
	.section	.nv.info,"",@"SHT_CUDA_INFO"
	.align	4


	//----- nvinfo : EIATTR_REGCOUNT
	.align		4
        /*0000*/ 	.byte	0x04, 0x2f
        /*0002*/ 	.short	(.L_1 - .L_0)
	.align		4
.L_0:
        /*0004*/ 	.word	index@(bench)
        /*0008*/ 	.word	0x0000000a


	//----- nvinfo : EIATTR_FRAME_SIZE
	.align		4
.L_1:
        /*000c*/ 	.byte	0x04, 0x11
        /*000e*/ 	.short	(.L_3 - .L_2)
	.align		4
.L_2:
        /*0010*/ 	.word	index@($__internal_0_$__cuda_sm20_rem_u16)
        /*0014*/ 	.word	0x00000000


	//----- nvinfo : EIATTR_FRAME_SIZE
	.align		4
.L_3:
        /*0018*/ 	.byte	0x04, 0x11
        /*001a*/ 	.short	(.L_5 - .L_4)
	.align		4
.L_4:
        /*001c*/ 	.word	index@(bench)
        /*0020*/ 	.word	0x00000000


	//----- nvinfo : EIATTR_MIN_STACK_SIZE
	.align		4
.L_5:
        /*0024*/ 	.byte	0x04, 0x12
        /*0026*/ 	.short	(.L_7 - .L_6)
	.align		4
.L_6:
        /*0028*/ 	.word	index@(bench)
        /*002c*/ 	.word	0x00000000
.L_7:


//--------------------- .nv.compat                --------------------------
	.section	.nv.compat,"",@"SHT_CUDA_COMPAT_INFO"
	.align	4
        /*0000*/ 	.byte	0x02, 0x09, 0x00, 0x00, 0x02, 0x02, 0x01, 0x00, 0x02, 0x05, 0x05, 0x00, 0x03, 0x07, 0x01, 0x01
        /*0010*/ 	.byte	0x02, 0x03, 0x00, 0x00, 0x02, 0x06, 0x01, 0x00, 0x04, 0x0b, 0x08, 0x00, 0x01, 0x00, 0x00, 0x00
        /*0020*/ 	.byte	0x00, 0x00, 0x00, 0x00


//--------------------- .nv.info.bench            --------------------------
	.section	.nv.info.bench,"",@"SHT_CUDA_INFO"
	.sectionflags	@""
	.align	4


	//----- nvinfo : EIATTR_CUDA_API_VERSION
	.align		4
        /*0000*/ 	.byte	0x04, 0x37
        /*0002*/ 	.short	(.L_9 - .L_8)
.L_8:
        /*0004*/ 	.word	0x00000082


	//----- nvinfo : EIATTR_KPARAM_INFO
	.align		4
.L_9:
        /*0008*/ 	.byte	0x04, 0x17
        /*000a*/ 	.short	(.L_11 - .L_10)
.L_10:
        /*000c*/ 	.word	0x00000000
        /*0010*/ 	.short	0x0000
        /*0012*/ 	.short	0x0000
        /*0014*/ 	.byte	0x00, 0xf0, 0x21, 0x00


	//----- nvinfo : EIATTR_SPARSE_MMA_MASK
	.align		4
.L_11:
        /*0018*/ 	.byte	0x03, 0x50
        /*001a*/ 	.short	0x0000


	//----- nvinfo : EIATTR_MAXREG_COUNT
	.align		4
        /*001c*/ 	.byte	0x03, 0x1b
        /*001e*/ 	.short	0x00ff


	//----- nvinfo : EIATTR_MERCURY_ISA_VERSION
	.align		4
        /*0020*/ 	.byte	0x03, 0x5f
        /*0022*/ 	.short	0x0101


	//----- nvinfo : EIATTR_VRC_CTA_INIT_COUNT
	.align		4
        /*0024*/ 	.byte	0x02, 0x4a
	.zero		1
	.zero		1


	//----- nvinfo : EIATTR_EXIT_INSTR_OFFSETS
	.align		4
        /*0028*/ 	.byte	0x04, 0x1c
        /*002a*/ 	.short	(.L_13 - .L_12)


	//   ....[0]....
.L_12:
        /*002c*/ 	.word	0x00000090


	//----- nvinfo : EIATTR_CRS_STACK_SIZE
	.align		4
.L_13:
        /*0030*/ 	.byte	0x04, 0x1e
        /*0032*/ 	.short	(.L_15 - .L_14)
.L_14:
        /*0034*/ 	.word	0x00000000


	//----- nvinfo : EIATTR_CBANK_PARAM_SIZE
	.align		4
.L_15:
        /*0038*/ 	.byte	0x03, 0x19
        /*003a*/ 	.short	0x0008


	//----- nvinfo : EIATTR_PARAM_CBANK
	.align		4
        /*003c*/ 	.byte	0x04, 0x0a
        /*003e*/ 	.short	(.L_17 - .L_16)
	.align		4
.L_16:
        /*0040*/ 	.word	index@(.nv.constant0.bench)
        /*0044*/ 	.short	0x0380
        /*0046*/ 	.short	0x0008


	//----- nvinfo : EIATTR_SW_WAR
	.align		4
.L_17:
        /*0048*/ 	.byte	0x04, 0x36
        /*004a*/ 	.short	(.L_19 - .L_18)
.L_18:
        /*004c*/ 	.word	0x00000008
.L_19:


//--------------------- .nv.callgraph             --------------------------
	.section	.nv.callgraph,"",@"SHT_CUDA_CALLGRAPH"
	.align	4
	.sectionentsize	8
	.align		4
        /*0000*/ 	.word	0x00000000
	.align		4
        /*0004*/ 	.word	0xffffffff
	.align		4
        /*0008*/ 	.word	0x00000000
	.align		4
        /*000c*/ 	.word	0xfffffffe
	.align		4
        /*0010*/ 	.word	0x00000000
	.align		4
        /*0014*/ 	.word	0xfffffffd
	.align		4
        /*0018*/ 	.word	0x00000000
	.align		4
        /*001c*/ 	.word	0xfffffffc


//--------------------- .text.bench               --------------------------
	.section	.text.bench,"ax",@progbits
	.align	128
.text.bench:
        .type           bench,@function
        .size           bench,(.L_x_1 - bench)
        .other          bench,@"STO_CUDA_ENTRY STV_DEFAULT"
bench:
[----:B------:R-:W-:Y:S08]  /*0000*/  LDC R1, c[0x0][0x37c] ;  /* 0x0000df00ff017b82 */ /* 0x000ff00000000800 */
[----:B------:R-:W0:Y:S01]  /*0010*/  LDC.64 R2, c[0x0][0x380] ;  /* 0x0000e000ff027b82 */ /* 0x000e220000000a00 */
[----:B------:R-:W0:Y:S02]  /*0020*/  LDCU.64 UR4, c[0x0][0x358] ;  /* 0x00006b00ff0477ac */ /* 0x000e240008000a00 */
[----:B0-----:R0:W5:Y:S04]  /*0030*/  LDG.E.U16 R0, desc[UR4][R2.64] ;  /* 0x0000000402007981 */ /* 0x001168000c1e1500 */
[----:B------:R0:W5:Y:S01]  /*0040*/  LDG.E.U16 R5, desc[UR4][R2.64+0x2] ;  /* 0x0000020402057981 */ /* 0x000162000c1e1500 */
[----:B------:R-:W-:-:S07]  /*0050*/  MOV R7, 0x70 ;  /* 0x0000007000077802 */ /* 0x000fce0000000f00 */
[----:B0----5:R-:W-:Y:S05]  /*0060*/  CALL.REL.NOINC `($__internal_0_$__cuda_sm20_rem_u16) ;  /* 0x00000000000c7944 */ /* 0x021fea0003c00000 */
[----:B------:R-:W0:Y:S02]  /*0070*/  LDC.64 R2, c[0x0][0x380] ;  /* 0x0000e000ff027b82 */ /* 0x000e240000000a00 */
[----:B0-----:R-:W-:Y:S01]  /*0080*/  STG.E.U16 desc[UR4][R2.64], R5 ;  /* 0x0000000502007986 */ /* 0x001fe2000c101504 */
[----:B------:R-:W-:Y:S05]  /*0090*/  EXIT ;  /* 0x000000000000794d */ /* 0x000fea0003800000 */
        .weak           $__internal_0_$__cuda_sm20_rem_u16
        .type           $__internal_0_$__cuda_sm20_rem_u16,@function
        .size           $__internal_0_$__cuda_sm20_rem_u16,(.L_x_1 - $__internal_0_$__cuda_sm20_rem_u16)
$__internal_0_$__cuda_sm20_rem_u16:
[----:B------:R-:W0:Y:S01]  /*00a0*/  I2F.U16 R2, R5 ;  /* 0x0000000500027306 */ /* 0x000e220000101000 */
[----:B------:R-:W-:Y:S01]  /*00b0*/  IMAD.MOV.U32 R3, RZ, RZ, 0x4b800000 ;  /* 0x4b800000ff037424 */ /* 0x000fe200078e00ff */
[C---:B0-----:R-:W-:Y:S02]  /*00c0*/  FSETP.GEU.AND P1, PT, |R2|.reuse, 1.175494350822287508e-38, PT ;  /* 0x008000000200780b */ /* 0x041fe40003f2e200 */
[----:B------:R-:W-:Y:S02]  /*00d0*/  FSETP.GT.AND P0, PT, |R2|, 8.50705917302346158658e+37, PT ;  /* 0x7e8000000200780b */ /* 0x000fe40003f04200 */
[----:B------:R-:W-:-:S04]  /*00e0*/  FSEL R3, R3, 1, !P1 ;  /* 0x3f80000003037808 */ /* 0x000fc80004800000 */
[----:B------:R-:W-:Y:S02]  /*00f0*/  FSEL R3, R3, 0.25, !P0 ;  /* 0x3e80000003037808 */ /* 0x000fe40004000000 */
[----:B------:R-:W-:-:S03]  /*0100*/  ISETP.NE.U32.AND P0, PT, R5, RZ, PT ;  /* 0x000000ff0500720c */ /* 0x000fc60003f05070 */
[----:B------:R-:W-:Y:S02]  /*0110*/  FMUL R4, R2, R3 ;  /* 0x0000000302047220 */ /* 0x000fe40000400000 */
[----:B------:R-:W-:Y:S08]  /*0120*/  I2F.U16.RZ R2, R0 ;  /* 0x0000000000027306 */ /* 0x000ff0000010d000 */
[----:B------:R-:W0:Y:S02]  /*0130*/  MUFU.RCP R4, R4 ;  /* 0x0000000400047308 */ /* 0x000e240000001000 */
[----:B0-----:R-:W-:-:S04]  /*0140*/  FMUL R3, R3, R4 ;  /* 0x0000000403037220 */ /* 0x001fc80000400000 */
[----:B------:R-:W-:-:S04]  /*0150*/  VIADD R3, R3, 0x2 ;  /* 0x0000000203037836 */ /* 0x000fc80000000000 */
[----:B------:R-:W-:Y:S01]  /*0160*/  FMUL.RZ R6, R2, R3 ;  /* 0x0000000302067220 */ /* 0x000fe2000040c000 */
[----:B------:R-:W-:-:S05]  /*0170*/  IMAD.MOV.U32 R3, RZ, RZ, 0x0 ;  /* 0x00000000ff037424 */ /* 0x000fca00078e00ff */
[----:B------:R-:W0:Y:S02]  /*0180*/  F2I.U32.TRUNC.NTZ R6, R6 ;  /* 0x0000000600067305 */ /* 0x000e24000020f000 */
[----:B0-----:R-:W-:-:S04]  /*0190*/  LOP3.LUT R2, R6, 0xffff, RZ, 0xc0, !PT ;  /* 0x0000ffff06027812 */ /* 0x001fc800078ec0ff */
[----:B------:R-:W-:-:S05]  /*01a0*/  IADD3 R2, PT, PT, -R2, RZ, RZ ;  /* 0x000000ff02027210 */ /* 0x000fca0007ffe1ff */
[----:B------:R-:W-:Y:S01]  /*01b0*/  IMAD R5, R5, R2, R0 ;  /* 0x0000000205057224 */ /* 0x000fe200078e0200 */
[----:B------:R-:W-:Y:S01]  /*01c0*/  MOV R2, R7 ;  /* 0x0000000700027202 */ /* 0x000fe20000000f00 */
[----:B------:R-:W-:-:S03]  /*01d0*/  @!P0 IMAD.MOV.U32 R5, RZ, RZ, -0x1 ;  /* 0xffffffffff058424 */ /* 0x000fc600078e00ff */
[----:B------:R-:W-:Y:S05]  /*01e0*/  RET.REL.NODEC R2 `(bench) ;  /* 0xfffffffc02847950 */ /* 0x000fea0003c3ffff */
.L_x_0:
[----:B------:R-:W-:-:S00]  /*01f0*/  BRA `(.L_x_0) ;  /* 0xfffffffc00fc7947 */ /* 0x000fc0000383ffff */
[----:B------:R-:W-:-:S00]  /*0200*/  NOP ;  /* 0x0000000000007918 */ /* 0x000fc00000000000 */
[----:B------:R-:W-:-:S00]  /*0210*/  NOP ;  /* 0x0000000000007918 */ /* 0x000fc00000000000 */
[----:B------:R-:W-:-:S00]  /*0220*/  NOP ;  /* 0x0000000000007918 */ /* 0x000fc00000000000 */
[----:B------:R-:W-:-:S00]  /*0230*/  NOP ;  /* 0x0000000000007918 */ /* 0x000fc00000000000 */
[----:B------:R-:W-:-:S00]  /*0240*/  NOP ;  /* 0x0000000000007918 */ /* 0x000fc00000000000 */
[----:B------:R-:W-:-:S00]  /*0250*/  NOP ;  /* 0x0000000000007918 */ /* 0x000fc00000000000 */
[----:B------:R-:W-:-:S00]  /*0260*/  NOP ;  /* 0x0000000000007918 */ /* 0x000fc00000000000 */
[----:B------:R-:W-:-:S00]  /*0270*/  NOP ;  /* 0x0000000000007918 */ /* 0x000fc00000000000 */
.L_x_1:


//--------------------- .nv.shared.reserved.0     --------------------------
	.section	.nv.shared.reserved.0,"aw",@nobits
	.weak		__nv_reservedSMEM_offset_0_alias
	.size		__nv_reservedSMEM_offset_0_alias, 0, 64
	.other		__nv_reservedSMEM_offset_0_alias,@"STO_CUDA_RESERVED_SHARED STV_DEFAULT"
__nv_reservedSMEM_offset_0_alias:
	.zero		0
	.zero		64


//--------------------- .nv.constant0.bench       --------------------------
	.section	.nv.constant0.bench,"a",@progbits
	.sectionflags	@""
	.align	4
.nv.constant0.bench:
	.zero		904


//--------------------- SYMBOLS --------------------------

	.type		.nv.reservedSmem.offset0,@object
	.size		.nv.reservedSmem.offset0,0x4
